//
// Generated by NVIDIA NVVM Compiler
//
// Compiler Build ID: CL-36424714
// Cuda compilation tools, release 13.0, V13.0.88
// Based on NVVM 20.0.0
//

.version 9.0
.target sm_100
.address_size 64

	// .globl	_Z12simpleKernelv
.extern .func  (.param .b32 func_retval0) vprintf
(
	.param .b64 vprintf_param_0,
	.param .b64 vprintf_param_1
)
;
.global .align 1 .b8 $str[25] = {72, 101, 108, 108, 111, 32, 102, 114, 111, 109, 32, 67, 85, 68, 65, 32, 107, 101, 114, 110, 101, 108, 33, 10};

.visible .entry _Z12simpleKernelv()
{
	.reg .b32 	%r<3>;
	.reg .b64 	%rd<3>;

	mov.u64 	%rd1, $str;
	cvta.global.u64 	%rd2, %rd1;
	{ // callseq 0, 0
	.param .b64 param0;
	st.param.b64 	[param0], %rd2;
	.param .b64 param1;
	st.param.b64 	[param1], 0;
	.param .b32 retval0;
	call.uni (retval0), 
	vprintf, 
	(
	param0, 
	param1
	);
	ld.param.b32 	%r1, [retval0];
	} // callseq 0
	ret;

}


// ===== COMPILED SASS (sm_100) =====

	.target	sm_100

	.elftype	@"ET_EXEC"


//--------------------- .note.nv.tkinfo           --------------------------
	.section	.note.nv.tkinfo,"",@"SHT_NOTE"
	.sectionflags	@"SHF_NOTE_NV_TKINFO"
	.tkinfo
        /*0018*/ 	.word	0x00000002
        /*0030*/ 	.string	""
        /*0030*/ 	.string	"ptxas"
        /*0030*/ 	.string	"Cuda compilation tools, release 13.0, V13.0.88"
        /*0030*/ 	.string	"Build cuda_13.0.r13.0/compiler.36424714_0"
        /*0030*/ 	.string	"-arch sm_100 -m 64 "



//--------------------- .note.nv.cuinfo           --------------------------
	.section	.note.nv.cuinfo,"",@"SHT_NOTE"
	.sectionflags	@"SHF_NOTE_NV_CUINFO"
        /*0018*/ 	.short	0x0002
        /*001a*/ 	.short	0x0064
        /*001c*/ 	.short	0x0082
	.zero		2


//--------------------- .nv.info                  --------------------------
	.section	.nv.info,"",@"SHT_CUDA_INFO"
	.align	4


	//----- nvinfo : EIATTR_REGCOUNT
	.align		4
        /*0000*/ 	.byte	0x04, 0x2f
        /*0002*/ 	.short	(.L_2 - .L_1)
	.align		4
.L_1:
        /*0004*/ 	.word	index@(_Z12simpleKernelv)
        /*0008*/ 	.word	0x00000018


	//----- nvinfo : EIATTR_FRAME_SIZE
	.align		4
.L_2:
        /*000c*/ 	.byte	0x04, 0x11
        /*000e*/ 	.short	(.L_4 - .L_3)
	.align		4
.L_3:
        /*0010*/ 	.word	index@(_Z12simpleKernelv)
        /*0014*/ 	.word	0x00000000


	//----- nvinfo : EIATTR_MIN_STACK_SIZE
	.align		4
.L_4:
        /*0018*/ 	.byte	0x04, 0x12
        /*001a*/ 	.short	(.L_6 - .L_5)
	.align		4
.L_5:
        /*001c*/ 	.word	index@(_Z12simpleKernelv)
        /*0020*/ 	.word	0x00000000
.L_6:


//--------------------- .nv.compat                --------------------------
	.section	.nv.compat,"",@"SHT_CUDA_COMPAT_INFO"
	.align	4
        /*0000*/ 	.byte	0x02, 0x09, 0x00, 0x00, 0x02, 0x02, 0x01, 0x00, 0x02, 0x05, 0x05, 0x00, 0x03, 0x07, 0x01, 0x01
        /*0010*/ 	.byte	0x02, 0x03, 0x00, 0x00, 0x02, 0x06, 0x01, 0x00, 0x04, 0x0b, 0x08, 0x00, 0x09, 0x00, 0x00, 0x00
        /*0020*/ 	.byte	0x00, 0x00, 0x00, 0x00


//--------------------- .nv.info._Z12simpleKernelv --------------------------
	.section	.nv.info._Z12simpleKernelv,"",@"SHT_CUDA_INFO"
	.sectionflags	@""
	.align	4


	//----- nvinfo : EIATTR_CUDA_API_VERSION
	.align		4
        /*0000*/ 	.byte	0x04, 0x37
        /*0002*/ 	.short	(.L_8 - .L_7)
.L_7:
        /*0004*/ 	.word	0x00000082


	//----- nvinfo : EIATTR_SPARSE_MMA_MASK
	.align		4
.L_8:
        /*0008*/ 	.byte	0x03, 0x50
        /*000a*/ 	.short	0x0000


	//----- nvinfo : EIATTR_MAXREG_COUNT
	.align		4
        /*000c*/ 	.byte	0x03, 0x1b
        /*000e*/ 	.short	0x00ff


	//----- nvinfo : EIATTR_EXTERNS
	.align		4
        /*0010*/ 	.byte	0x04, 0x0f
        /*0012*/ 	.short	(.L_10 - .L_9)


	//   ....[0]....
	.align		4
.L_9:
        /*0014*/ 	.word	index@(vprintf)


	//----- nvinfo : EIATTR_MERCURY_ISA_VERSION
	.align		4
.L_10:
        /*0018*/ 	.byte	0x03, 0x5f
        /*001a*/ 	.short	0x0101


	//----- nvinfo : EIATTR_VRC_CTA_INIT_COUNT
	.align		4
        /*001c*/ 	.byte	0x02, 0x4a
	.zero		1
	.zero		1


	//----- nvinfo : EIATTR_SYSCALL_OFFSETS
	.align		4
        /*0020*/ 	.byte	0x04, 0x46
        /*0022*/ 	.short	(.L_12 - .L_11)


	//   ....[0]....
.L_11:
        /*0024*/ 	.word	0x00000080


	//----- nvinfo : EIATTR_EXIT_INSTR_OFFSETS
	.align		4
.L_12:
        /*0028*/ 	.byte	0x04, 0x1c
        /*002a*/ 	.short	(.L_14 - .L_13)


	//   ....[0]....
.L_13:
        /*002c*/ 	.word	0x00000090


	//----- nvinfo : EIATTR_SW_WAR
	.align		4
.L_14:
        /*0030*/ 	.byte	0x04, 0x36
        /*0032*/ 	.short	(.L_16 - .L_15)
.L_15:
        /*0034*/ 	.word	0x00000008
.L_16:


//--------------------- .nv.callgraph             --------------------------
	.section	.nv.callgraph,"",@"SHT_CUDA_CALLGRAPH"
	.align	4
	.sectionentsize	8
	.align		4
        /*0000*/ 	.word	0x00000000
	.align		4
        /*0004*/ 	.word	0xffffffff
	.align		4
        /*0008*/ 	.word	index@(_Z12simpleKernelv)
	.align		4
        /*000c*/ 	.word	index@(vprintf)
	.align		4
        /*0010*/ 	.word	0x00000000
	.align		4
        /*0014*/ 	.word	0xfffffffe
	.align		4
        /*0018*/ 	.word	0x00000000
	.align		4
        /*001c*/ 	.word	0xfffffffd
	.align		4
        /*0020*/ 	.word	0x00000000
	.align		4
        /*0024*/ 	.word	0xfffffffc


//--------------------- .nv.constant4             --------------------------
	.section	.nv.constant4,"a",@progbits
	.align	8
	.align		8
.nv.constant4:
        /*0000*/ 	.dword	vprintf
	.align		8
        /*0008*/ 	.dword	$str


//--------------------- .text._Z12simpleKernelv   --------------------------
	.section	.text._Z12simpleKernelv,"ax",@progbits
	.align	128
        .global         _Z12simpleKernelv
        .type           _Z12simpleKernelv,@function
        .size           _Z12simpleKernelv,(.L_x_2 - _Z12simpleKernelv)
        .other          _Z12simpleKernelv,@"STO_CUDA_ENTRY STV_DEFAULT"
_Z12simpleKernelv:
.text._Z12simpleKernelv:
[----:B------:R-:W0:Y:S01]  /*0000*/  LDC R1, c[0x0][0x37c] ;  /* 0x0000df00ff017b82 */ /* 0x000e220000000800 */
[----:B------:R-:W-:Y:S01]  /*0010*/  MOV R0, 0x0 ;  /* 0x0000000000007802 */ /* 0x000fe20000000f00 */
[----:B------:R-:W1:Y:S01]  /*0020*/  LDCU.64 UR4, c[0x4][0x8] ;  /* 0x01000100ff0477ac */ /* 0x000e620008000a00 */
[----:B------:R-:W-:-:S05]  /*0030*/  CS2R R6, SRZ ;  /* 0x0000000000067805 */ /* 0x000fca000001ff00 */
[----:B------:R2:W3:Y:S01]  /*0040*/  LDC.64 R2, c[0x4][R0] ;  /* 0x0100000000027b82 */ /* 0x0004e20000000a00 */
[----:B-1----:R-:W-:Y:S02]  /*0050*/  IMAD.U32 R4, RZ, RZ, UR4 ;  /* 0x00000004ff047e24 */ /* 0x002fe4000f8e00ff */
[----:B--2---:R-:W-:-:S07]  /*0060*/  IMAD.U32 R5, RZ, RZ, UR5 ;  /* 0x00000005ff057e24 */ /* 0x004fce000f8e00ff */
[----:B------:R-:W-:-:S07]  /*0070*/  LEPC R20, `(.L_x_0) ;  /* 0x000000001014794e */ /* 0x000fce0000000000 */
[----:B0--3--:R-:W-:Y:S05]  /*0080*/  CALL.ABS.NOINC R2 ;  /* 0x0000000002007343 */ /* 0x009fea0003c00000 */
.L_x_0:
[----:B------:R-:W-:Y:S05]  /*0090*/  EXIT ;  /* 0x000000000000794d */ /* 0x000fea0003800000 */
.L_x_1:
[----:B------:R-:W-:-:S00]  /*00a0*/  BRA `(.L_x_1) ;  /* 0xfffffffc00fc7947 */ /* 0x000fc0000383ffff */
[----:B------:R-:W-:-:S00]  /*00b0*/  NOP ;  /* 0x0000000000007918 */ /* 0x000fc00000000000 */
        /* <DEDUP_REMOVED lines=12> */
.L_x_2:


//--------------------- .nv.global.init           --------------------------
	.section	.nv.global.init,"aw",@progbits
.nv.global.init:
	.type		$str,@object
	.size		$str,(.L_0 - $str)
$str:
        /*0000*/ 	.byte	0x48, 0x65, 0x6c, 0x6c, 0x6f, 0x20, 0x66, 0x72, 0x6f, 0x6d, 0x20, 0x43, 0x55, 0x44, 0x41, 0x20
        /*0010*/ 	.byte	0x6b, 0x65, 0x72, 0x6e, 0x65, 0x6c, 0x21, 0x0a, 0x00
.L_0:


//--------------------- .nv.shared.reserved.0     --------------------------
	.section	.nv.shared.reserved.0,"aw",@nobits
	.weak		__nv_reservedSMEM_offset_0_alias
	.size		__nv_reservedSMEM_offset_0_alias, 0, 64
	.other		__nv_reservedSMEM_offset_0_alias,@"STO_CUDA_RESERVED_SHARED STV_DEFAULT"
__nv_reservedSMEM_offset_0_alias:
	.zero		0
	.zero		64


//--------------------- .nv.constant0._Z12simpleKernelv --------------------------
	.section	.nv.constant0._Z12simpleKernelv,"a",@progbits
	.sectionflags	@""
	.align	4
.nv.constant0._Z12simpleKernelv:
	.zero		896


//--------------------- SYMBOLS --------------------------

	.type		.nv.reservedSmem.offset0,@object
	.size		.nv.reservedSmem.offset0,0x4
	.type		vprintf,@function
